	.target	sm_90a

	.elftype	@"ET_EXEC"


//--------------------- .note.nv.tkinfo           --------------------------
	.section	.note.nv.tkinfo,"",@"SHT_NOTE"
	.sectionflags	@"SHF_NOTE_NV_TKINFO"
	.tkinfo
        /*0018*/ 	.word	0x00000002
        /*0030*/ 	.string	""
        /*0030*/ 	.string	"ptxas"
        /*0030*/ 	.string	"Cuda compilation tools, release 13.0, V13.0.88"
        /*0030*/ 	.string	"Build cuda_13.0.r13.0/compiler.36424714_0"
        /*0030*/ 	.string	"-v  -suppress-debug-info  -lineinfo  -arch sm_90a "



//--------------------- .note.nv.cuinfo           --------------------------
	.section	.note.nv.cuinfo,"",@"SHT_NOTE"
	.sectionflags	@"SHF_NOTE_NV_CUINFO"
        /*0018*/ 	.short	0x0002
        /*001a*/ 	.short	0x005a
        /*001c*/ 	.short	0x0082
	.zero		2


//--------------------- .nv.info                  --------------------------
	.section	.nv.info,"",@"SHT_CUDA_INFO"
	.align	4


	//----- nvinfo : EIATTR_REGCOUNT
	.align		4
        /*0000*/ 	.byte	0x04, 0x2f
        /*0002*/ 	.short	(.L_1 - .L_0)
	.align		4
.L_0:
        /*0004*/ 	.word	index@(gluon_mma)
        /*0008*/ 	.word	0x000000a4


	//----- nvinfo : EIATTR_FRAME_SIZE
	.align		4
.L_1:
        /*000c*/ 	.byte	0x04, 0x11
        /*000e*/ 	.short	(.L_3 - .L_2)
	.align		4
.L_2:
        /*0010*/ 	.word	index@(gluon_mma)
        /*0014*/ 	.word	0x00000000


	//----- nvinfo : EIATTR_MIN_STACK_SIZE
	.align		4
.L_3:
        /*0018*/ 	.byte	0x04, 0x12
        /*001a*/ 	.short	(.L_5 - .L_4)
	.align		4
.L_4:
        /*001c*/ 	.word	index@(gluon_mma)
        /*0020*/ 	.word	0x00000000
.L_5:


//--------------------- .nv.compat                --------------------------
	.section	.nv.compat,"",@"SHT_CUDA_COMPAT_INFO"
	.align	4
        /*0000*/ 	.byte	0x02, 0x09, 0x01, 0x00, 0x02, 0x02, 0x04, 0x00, 0x02, 0x05, 0x05, 0x00, 0x03, 0x07, 0x01, 0x01
        /*0010*/ 	.byte	0x02, 0x03, 0x00, 0x00, 0x02, 0x06, 0x01, 0x00, 0x04, 0x0b, 0x08, 0x00, 0x00, 0x00, 0x00, 0x00
        /*0020*/ 	.byte	0x00, 0x00, 0x00, 0x00


//--------------------- .nv.info.gluon_mma        --------------------------
	.section	.nv.info.gluon_mma,"",@"SHT_CUDA_INFO"
	.sectionflags	@""
	.align	4


	//----- nvinfo : EIATTR_CUDA_API_VERSION
	.align		4
        /*0000*/ 	.byte	0x04, 0x37
        /*0002*/ 	.short	(.L_7 - .L_6)
.L_6:
        /*0004*/ 	.word	0x00000082


	//----- nvinfo : EIATTR_KPARAM_INFO
	.align		4
.L_7:
        /*0008*/ 	.byte	0x04, 0x17
        /*000a*/ 	.short	(.L_9 - .L_8)
.L_8:
        /*000c*/ 	.word	0x00000000
        /*0010*/ 	.short	0x0004
        /*0012*/ 	.short	0x0020
        /*0014*/ 	.byte	0x00, 0xf4, 0x21, 0x00


	//----- nvinfo : EIATTR_KPARAM_INFO
	.align		4
.L_9:
        /*0018*/ 	.byte	0x04, 0x17
        /*001a*/ 	.short	(.L_11 - .L_10)
.L_10:
        /*001c*/ 	.word	0x00000000
        /*0020*/ 	.short	0x0003
        /*0022*/ 	.short	0x0018
        /*0024*/ 	.byte	0x00, 0xf4, 0x21, 0x00


	//----- nvinfo : EIATTR_KPARAM_INFO
	.align		4
.L_11:
        /*0028*/ 	.byte	0x04, 0x17
        /*002a*/ 	.short	(.L_13 - .L_12)
.L_12:
        /*002c*/ 	.word	0x00000000
        /*0030*/ 	.short	0x0002
        /*0032*/ 	.short	0x0010
        /*0034*/ 	.byte	0x00, 0xf4, 0x21, 0x00


	//----- nvinfo : EIATTR_KPARAM_INFO
	.align		4
.L_13:
        /*0038*/ 	.byte	0x04, 0x17
        /*003a*/ 	.short	(.L_15 - .L_14)
.L_14:
        /*003c*/ 	.word	0x00000000
        /*0040*/ 	.short	0x0001
        /*0042*/ 	.short	0x0008
        /*0044*/ 	.byte	0x00, 0xf4, 0x21, 0x00


	//----- nvinfo : EIATTR_KPARAM_INFO
	.align		4
.L_15:
        /*0048*/ 	.byte	0x04, 0x17
        /*004a*/ 	.short	(.L_17 - .L_16)
.L_16:
        /*004c*/ 	.word	0x00000000
        /*0050*/ 	.short	0x0000
        /*0052*/ 	.short	0x0000
        /*0054*/ 	.byte	0x00, 0xf4, 0x21, 0x00


	//----- nvinfo : EIATTR_SPARSE_MMA_MASK
	.align		4
.L_17:
        /*0058*/ 	.byte	0x03, 0x50
        /*005a*/ 	.short	0x0000


	//----- nvinfo : EIATTR_MAXREG_COUNT
	.align		4
        /*005c*/ 	.byte	0x03, 0x1b
        /*005e*/ 	.short	0x00ff


	//----- nvinfo : EIATTR_NUM_BARRIERS
	.align		4
        /*0060*/ 	.byte	0x02, 0x4c
        /*0062*/ 	.byte	0x01
	.zero		1


	//----- nvinfo : EIATTR_MERCURY_ISA_VERSION
	.align		4
        /*0064*/ 	.byte	0x03, 0x5f
        /*0066*/ 	.short	0x0101


	//----- nvinfo : EIATTR_EXIT_INSTR_OFFSETS
	.align		4
        /*0068*/ 	.byte	0x04, 0x1c
        /*006a*/ 	.short	(.L_19 - .L_18)


	//   ....[0]....
.L_18:
        /*006c*/ 	.word	0x00001d80


	//----- nvinfo : EIATTR_REQNTID
	.align		4
.L_19:
        /*0070*/ 	.byte	0x04, 0x10
        /*0072*/ 	.short	(.L_21 - .L_20)
.L_20:
        /*0074*/ 	.word	0x00000100
        /*0078*/ 	.word	0x00000001
        /*007c*/ 	.word	0x00000001


	//----- nvinfo : EIATTR_CBANK_PARAM_SIZE
	.align		4
.L_21:
        /*0080*/ 	.byte	0x03, 0x19
        /*0082*/ 	.short	0x0028


	//----- nvinfo : EIATTR_PARAM_CBANK
	.align		4
        /*0084*/ 	.byte	0x04, 0x0a
        /*0086*/ 	.short	(.L_23 - .L_22)
	.align		4
.L_22:
        /*0088*/ 	.word	index@(.nv.constant0.gluon_mma)
        /*008c*/ 	.short	0x0210
        /*008e*/ 	.short	0x0028


	//----- nvinfo : EIATTR_SW_WAR
	.align		4
.L_23:
        /*0090*/ 	.byte	0x04, 0x36
        /*0092*/ 	.short	(.L_25 - .L_24)
.L_24:
        /*0094*/ 	.word	0x00000008
.L_25:


//--------------------- .nv.callgraph             --------------------------
	.section	.nv.callgraph,"",@"SHT_CUDA_CALLGRAPH"
	.align	4
	.sectionentsize	8
	.align		4
        /*0000*/ 	.word	0x00000000
	.align		4
        /*0004*/ 	.word	0xffffffff
	.align		4
        /*0008*/ 	.word	0x00000000
	.align		4
        /*000c*/ 	.word	0xfffffffe
	.align		4
        /*0010*/ 	.word	0x00000000
	.align		4
        /*0014*/ 	.word	0xfffffffd
	.align		4
        /*0018*/ 	.word	0x00000000
	.align		4
        /*001c*/ 	.word	0xfffffffc


//--------------------- .text.gluon_mma           --------------------------
	.section	.text.gluon_mma,"ax",@progbits
	.align	128
        .global         gluon_mma
        .type           gluon_mma,@function
        .size           gluon_mma,(.L_x_1 - gluon_mma)
        .other          gluon_mma,@"STO_CUDA_ENTRY STV_DEFAULT"
gluon_mma:
.text.gluon_mma:
[----:B------:R-:W-:Y:S01]  /*0000*/  LDC R1, c[0x0][0x28] ;  /* 0x00000a00ff017b82 */ /* 0x000fe20000000800 */
[----:B------:R-:W0:Y:S07]  /*0010*/  S2R R4, SR_TID.X ;  /* 0x0000000000047919 */ /* 0x000e2e0000002100 */
[----:B------:R-:W1:Y:S01]  /*0020*/  LDC.64 R24, c[0x0][0x210] ;  /* 0x00008400ff187b82 */ /* 0x000e620000000a00 */
[----:B------:R-:W-:-:S07]  /*0030*/  ULDC.64 UR14, c[0x0][0x208] ;  /* 0x00008200000e7ab9 */ /* 0x000fce0000000a00 */
[----:B------:R-:W2:Y:S01]  /*0040*/  LDC.64 R34, c[0x0][0x218] ;  /* 0x00008600ff227b82 */ /* 0x000ea20000000a00 */
[----:B0-----:R-:W-:Y:S02]  /*0050*/  SHF.R.U32.HI R3, RZ, 0x5, R4 ;  /* 0x00000005ff037819 */ /* 0x001fe40000011604 */
[----:B------:R-:W-:Y:S02]  /*0060*/  LOP3.LUT R161, R4, 0xe0, RZ, 0xc0, !PT ;  /* 0x000000e004a17812 */ /* 0x000fe400078ec0ff */
[----:B------:R-:W-:Y:S02]  /*0070*/  SGXT.U32 R3, R3, 0x3 ;  /* 0x000000030303781a */ /* 0x000fe40000000000 */
[----:B-1----:R-:W-:Y:S02]  /*0080*/  LEA R6, P0, R161, R24, 0x1 ;  /* 0x00000018a1067211 */ /* 0x002fe400078008ff */
[C---:B------:R-:W-:Y:S02]  /*0090*/  LOP3.LUT R157, R3.reuse, 0x10, RZ, 0xfc, !PT ;  /* 0x00000010039d7812 */ /* 0x040fe400078efcff */
[----:B------:R-:W-:-:S02]  /*00a0*/  LOP3.LUT R155, R3, 0x18, RZ, 0xfc, !PT ;  /* 0x00000018039b7812 */ /* 0x000fc400078efcff */
[----:B------:R-:W-:Y:S01]  /*00b0*/  LOP3.LUT R159, R3, 0x8, RZ, 0xfc, !PT ;  /* 0x00000008039f7812 */ /* 0x000fe200078efcff */
[----:B------:R-:W-:Y:S01]  /*00c0*/  IMAD.SHL.U32 R20, R157, 0x20, RZ ;  /* 0x000000209d147824 */ /* 0x000fe200078e00ff */
[----:B------:R-:W-:Y:S02]  /*00d0*/  LOP3.LUT R153, R3, 0x20, RZ, 0xfc, !PT ;  /* 0x0000002003997812 */ /* 0x000fe400078efcff */
[----:B------:R-:W-:Y:S01]  /*00e0*/  SHF.L.U32 R22, R155, 0x5, RZ ;  /* 0x000000059b167819 */ /* 0x000fe200000006ff */
[----:B------:R-:W-:Y:S01]  /*00f0*/  IMAD.SHL.U32 R2, R159, 0x20, RZ ;  /* 0x000000209f027824 */ /* 0x000fe200078e00ff */
[-C--:B------:R-:W-:Y:S01]  /*0100*/  LEA R10, P1, R157, R24.reuse, 0x6 ;  /* 0x000000189d0a7211 */ /* 0x080fe200078230ff */
[----:B------:R-:W-:Y:S01]  /*0110*/  IMAD.SHL.U32 R26, R153, 0x20, RZ ;  /* 0x00000020991a7824 */ /* 0x000fe200078e00ff */
[----:B------:R-:W-:Y:S02]  /*0120*/  LEA R12, P2, R155, R24, 0x6 ;  /* 0x000000189b0c7211 */ /* 0x000fe400078430ff */
[----:B------:R-:W-:-:S02]  /*0130*/  LOP3.LUT R23, R3, 0x28, RZ, 0xfc, !PT ;  /* 0x0000002803177812 */ /* 0x000fc400078efcff */
[C---:B------:R-:W-:Y:S02]  /*0140*/  LOP3.LUT R21, R3.reuse, 0x30, RZ, 0xfc, !PT ;  /* 0x0000003003157812 */ /* 0x040fe400078efcff */
[----:B------:R-:W-:Y:S01]  /*0150*/  LOP3.LUT R3, R3, 0x38, RZ, 0xfc, !PT ;  /* 0x0000003803037812 */ /* 0x000fe200078efcff */
[----:B------:R-:W-:Y:S01]  /*0160*/  IMAD.SHL.U32 R28, R23, 0x20, RZ ;  /* 0x00000020171c7824 */ /* 0x000fe200078e00ff */
[----:B------:R-:W-:Y:S02]  /*0170*/  LOP3.LUT R0, R4, 0x1f, RZ, 0xc0, !PT ;  /* 0x0000001f04007812 */ /* 0x000fe400078ec0ff */
[-C--:B------:R-:W-:Y:S01]  /*0180*/  LEA.HI.X R7, R161, R25.reuse, RZ, 0x1, P0 ;  /* 0x00000019a1077211 */ /* 0x080fe200000f0cff */
[----:B------:R-:W-:Y:S01]  /*0190*/  IMAD.SHL.U32 R32, R3, 0x20, RZ ;  /* 0x0000002003207824 */ /* 0x000fe200078e00ff */
[-C--:B------:R-:W-:Y:S02]  /*01a0*/  LEA.HI.X R11, R20, R25.reuse, RZ, 0x1, P1 ;  /* 0x00000019140b7211 */ /* 0x080fe400008f0cff */
[----:B------:R-:W-:Y:S01]  /*01b0*/  LEA.HI.X R13, R22, R25, RZ, 0x1, P2 ;  /* 0x00000019160d7211 */ /* 0x000fe200010f0cff */
[----:B------:R-:W-:Y:S01]  /*01c0*/  IMAD.SHL.U32 R152, R161, 0x8, RZ ;  /* 0x00000008a1987824 */ /* 0x000fe200078e00ff */
[-C--:B------:R-:W-:Y:S01]  /*01d0*/  LEA R8, P0, R159, R24.reuse, 0x6 ;  /* 0x000000189f087211 */ /* 0x080fe200078030ff */
[----:B------:R-:W-:Y:S01]  /*01e0*/  IMAD.WIDE.U32 R10, R0, 0x2, R10 ;  /* 0x00000002000a7825 */ /* 0x000fe200078e000a */
[----:B------:R-:W-:-:S02]  /*01f0*/  LEA R14, P3, R153, R24, 0x6 ;  /* 0x00000018990e7211 */ /* 0x000fc400078630ff */
[----:B------:R-:W-:Y:S01]  /*0200*/  SHF.L.U32 R30, R21, 0x5, RZ ;  /* 0x00000005151e7819 */ /* 0x000fe200000006ff */
[C---:B------:R-:W-:Y:S01]  /*0210*/  IMAD.WIDE.U32 R12, R0.reuse, 0x2, R12 ;  /* 0x00000002000c7825 */ /* 0x040fe200078e000c */
[-C--:B------:R-:W-:Y:S01]  /*0220*/  LEA R16, P4, R23, R24.reuse, 0x6 ;  /* 0x0000001817107211 */ /* 0x080fe200078830ff */
[----:B------:R0:W3:Y:S01]  /*0230*/  LDG.E.U16 R31, desc[UR14][R10.64] ;  /* 0x0000000e0a1f7981 */ /* 0x0000e2000c1e1500 */
[-C--:B------:R-:W-:Y:S01]  /*0240*/  LEA R18, P5, R21, R24.reuse, 0x6 ;  /* 0x0000001815127211 */ /* 0x080fe200078a30ff */
[----:B------:R-:W-:Y:S01]  /*0250*/  IMAD.WIDE.U32 R6, R0, 0x2, R6 ;  /* 0x0000000200067825 */ /* 0x000fe200078e0006 */
[----:B------:R-:W-:Y:S02]  /*0260*/  LEA R24, P6, R3, R24, 0x6 ;  /* 0x0000001803187211 */ /* 0x000fe400078c30ff */
[-C--:B------:R-:W-:Y:S02]  /*0270*/  LEA.HI.X R9, R2, R25.reuse, RZ, 0x1, P0 ;  /* 0x0000001902097211 */ /* 0x080fe400000f0cff */
[----:B------:R-:W-:Y:S01]  /*0280*/  LEA.HI.X R15, R26, R25, RZ, 0x1, P3 ;  /* 0x000000191a0f7211 */ /* 0x000fe200018f0cff */
[----:B------:R-:W-:Y:S01]  /*0290*/  IMAD.SHL.U32 R20, R155, 0x100, RZ ;  /* 0x000001009b147824 */ /* 0x000fe200078e00ff */
[----:B--2---:R-:W-:-:S02]  /*02a0*/  LEA R26, P0, R161, R34, 0x4 ;  /* 0x00000022a11a7211 */ /* 0x004fc400078020ff */
[-C--:B------:R-:W-:Y:S02]  /*02b0*/  LEA.HI.X R17, R28, R25.reuse, RZ, 0x1, P4 ;  /* 0x000000191c117211 */ /* 0x080fe400020f0cff */
[-C--:B------:R-:W-:Y:S01]  /*02c0*/  LEA.HI.X R19, R30, R25.reuse, RZ, 0x1, P5 ;  /* 0x000000191e137211 */ /* 0x080fe200028f0cff */
[----:B------:R-:W-:Y:S01]  /*02d0*/  IMAD.SHL.U32 R2, R157, 0x100, RZ ;  /* 0x000001009d027824 */ /* 0x000fe200078e00ff */
[----:B------:R-:W-:Y:S01]  /*02e0*/  LEA.HI.X R25, R32, R25, RZ, 0x1, P6 ;  /* 0x0000001920197211 */ /* 0x000fe200030f0cff */
[----:B------:R-:W-:Y:S01]  /*02f0*/  IMAD.WIDE.U32 R8, R0, 0x2, R8 ;  /* 0x0000000200087825 */ /* 0x000fe200078e0008 */
[----:B------:R1:W2:Y:S01]  /*0300*/  LDG.E.U16 R32, desc[UR14][R12.64] ;  /* 0x0000000e0c207981 */ /* 0x0002a2000c1e1500 */
[----:B------:R-:W-:Y:S02]  /*0310*/  LEA.HI.X R27, R152, R35, RZ, 0x1, P0 ;  /* 0x00000023981b7211 */ /* 0x000fe400000f0cff */
[C---:B------:R-:W-:Y:S01]  /*0320*/  SHF.L.U32 R22, R159.reuse, 0x8, RZ ;  /* 0x000000089f167819 */ /* 0x040fe200000006ff */
[----:B------:R4:W5:Y:S01]  /*0330*/  LDG.E.U16 R5, desc[UR14][R6.64] ;  /* 0x0000000e06057981 */ /* 0x000962000c1e1500 */
[----:B0-----:R-:W-:-:S02]  /*0340*/  LEA R10, P0, R159, R34, 0x9 ;  /* 0x000000229f0a7211 */ /* 0x001fc400078048ff */
[-C--:B------:R-:W-:Y:S01]  /*0350*/  LEA R28, P2, R155, R34.reuse, 0x9 ;  /* 0x000000229b1c7211 */ /* 0x080fe200078448ff */
[----:B------:R-:W-:Y:S01]  /*0360*/  IMAD.WIDE.U32 R14, R0, 0x2, R14 ;  /* 0x00000002000e7825 */ /* 0x000fe200078e000e */
[----:B------:R0:W5:Y:S01]  /*0370*/  LDG.E.U16 R30, desc[UR14][R8.64] ;  /* 0x0000000e081e7981 */ /* 0x000162000c1e1500 */
[----:B-1----:R-:W-:Y:S02]  /*0380*/  LEA R12, P1, R157, R34, 0x9 ;  /* 0x000000229d0c7211 */ /* 0x002fe400078248ff */
[-C--:B------:R-:W-:Y:S01]  /*0390*/  LEA.HI.X R11, R22, R35.reuse, RZ, 0x1, P0 ;  /* 0x00000023160b7211 */ /* 0x080fe200000f0cff */
[----:B------:R-:W-:Y:S01]  /*03a0*/  IMAD.WIDE.U32 R16, R0, 0x2, R16 ;  /* 0x0000000200107825 */ /* 0x000fe200078e0010 */
[-C--:B------:R-:W-:Y:S01]  /*03b0*/  LEA.HI.X R13, R2, R35.reuse, RZ, 0x1, P1 ;  /* 0x00000023020d7211 */ /* 0x080fe200008f0cff */
[----:B------:R1:W5:Y:S01]  /*03c0*/  LDG.E.U16 R33, desc[UR14][R14.64] ;  /* 0x0000000e0e217981 */ /* 0x000362000c1e1500 */
[----:B------:R-:W-:Y:S01]  /*03d0*/  LEA.HI.X R29, R20, R35, RZ, 0x1, P2 ;  /* 0x00000023141d7211 */ /* 0x000fe200010f0cff */
[----:B------:R-:W-:-:S02]  /*03e0*/  IMAD.WIDE.U32 R18, R0, 0x2, R18 ;  /* 0x0000000200127825 */ /* 0x000fc400078e0012 */
[----:B------:R-:W5:Y:S02]  /*03f0*/  LDG.E.U16 R16, desc[UR14][R16.64] ;  /* 0x0000000e10107981 */ /* 0x000f64000c1e1500 */
[C---:B----4-:R-:W-:Y:S02]  /*0400*/  IMAD.WIDE.U32 R6, R0.reuse, 0x2, R24 ;  /* 0x0000000200067825 */ /* 0x050fe400078e0018 */
[----:B------:R-:W4:Y:S02]  /*0410*/  LDG.E.U16 R18, desc[UR14][R18.64] ;  /* 0x0000000e12127981 */ /* 0x000f24000c1e1500 */
[C---:B0-----:R-:W-:Y:S02]  /*0420*/  IMAD.WIDE.U32 R8, R0.reuse, 0x2, R26 ;  /* 0x0000000200087825 */ /* 0x041fe400078e001a */
[----:B------:R-:W4:Y:S02]  /*0430*/  LDG.E.U16 R6, desc[UR14][R6.64] ;  /* 0x0000000e06067981 */ /* 0x000f24000c1e1500 */
[----:B------:R-:W-:-:S02]  /*0440*/  IMAD.WIDE.U32 R10, R0, 0x2, R10 ;  /* 0x00000002000a7825 */ /* 0x000fc400078e000a */
[----:B------:R-:W4:Y:S02]  /*0450*/  LDG.E.U16 R17, desc[UR14][R8.64] ;  /* 0x0000000e08117981 */ /* 0x000f24000c1e1500 */
[C---:B------:R-:W-:Y:S02]  /*0460*/  IMAD.WIDE.U32 R12, R0.reuse, 0x2, R12 ;  /* 0x00000002000c7825 */ /* 0x040fe400078e000c */
[----:B------:R-:W4:Y:S02]  /*0470*/  LDG.E.U16 R19, desc[UR14][R8.64+0x80] ;  /* 0x0000800e08137981 */ /* 0x000f24000c1e1500 */
[----:B-1----:R-:W-:Y:S02]  /*0480*/  IMAD.WIDE.U32 R14, R0, 0x2, R28 ;  /* 0x00000002000e7825 */ /* 0x002fe400078e001c */
[----:B------:R-:W4:Y:S04]  /*0490*/  LDG.E.U16 R25, desc[UR14][R8.64+0x100] ;  /* 0x0001000e08197981 */ /* 0x000f28000c1e1500 */
        /* <DEDUP_REMOVED lines=24> */
[----:B------:R0:W4:Y:S04]  /*0620*/  LDG.E.U16 R154, desc[UR14][R12.64+0x1c0] ;  /* 0x0001c00e0c9a7981 */ /* 0x000128000c1e1500 */
[----:B------:R-:W4:Y:S04]  /*0630*/  LDG.E.U16 R156, desc[UR14][R14.64+0x40] ;  /* 0x0000400e0e9c7981 */ /* 0x000f28000c1e1500 */
[----:B------:R-:W4:Y:S04]  /*0640*/  LDG.E.U16 R158, desc[UR14][R14.64+0xc0] ;  /* 0x0000c00e0e9e7981 */ /* 0x000f28000c1e1500 */
[----:B------:R-:W4:Y:S04]  /*0650*/  LDG.E.U16 R8, desc[UR14][R14.64+0x140] ;  /* 0x0001400e0e087981 */ /* 0x000f28000c1e1500 */
[----:B------:R-:W4:Y:S01]  /*0660*/  LDG.E.U16 R9, desc[UR14][R14.64+0x1c0] ;  /* 0x0001c00e0e097981 */ /* 0x000f22000c1e1500 */
[----:B------:R-:W1:Y:S01]  /*0670*/  S2UR UR12, SR_CgaCtaId ;  /* 0x00000000000c79c3 */ /* 0x000e620000008800 */
[C---:B------:R-:W-:Y:S01]  /*0680*/  LOP3.LUT R160, R4.reuse, 0xc0, RZ, 0xc0, !PT ;  /* 0x000000c004a07812 */ /* 0x040fe200078ec0ff */
[----:B0-----:R-:W-:Y:S01]  /*0690*/  IMAD R13, R161, 0x2, R0 ;  /* 0x00000002a10d7824 */ /* 0x001fe200078e0200 */
[----:B------:R-:W-:Y:S01]  /*06a0*/  SHF.L.U32 R10, R4, 0x1, RZ ;  /* 0x00000001040a7819 */ /* 0x000fe200000006ff */
[----:B------:R-:W-:Y:S01]  /*06b0*/  UMOV UR4, 0x400 ;  /* 0x0000040000047882 */ /* 0x000fe20000000000 */
[----:B------:R-:W-:Y:S01]  /*06c0*/  SHF.R.U32.HI R11, RZ, 0x2, R160 ;  /* 0x00000002ff0b7819 */ /* 0x000fe200000116a0 */
[----:B------:R-:W-:-:S03]  /*06d0*/  IMAD.SHL.U32 R13, R13, 0x2, RZ ;  /* 0x000000020d0d7824 */ /* 0x000fc600078e00ff */
[----:B------:R-:W-:Y:S02]  /*06e0*/  LOP3.LUT R11, R11, 0x1fe, R10, 0x78, !PT ;  /* 0x000001fe0b0b7812 */ /* 0x000fe400078e780a */
[----:B------:R-:W-:-:S04]  /*06f0*/  SHF.R.U32.HI R10, RZ, 0x1, R161 ;  /* 0x00000001ff0a7819 */ /* 0x000fc800000116a1 */
[----:B------:R-:W-:Y:S01]  /*0700*/  LOP3.LUT R10, R13, R10, RZ, 0x3c, !PT ;  /* 0x0000000a0d0a7212 */ /* 0x000fe200078e3cff */
[----:B-1----:R-:W-:-:S04]  /*0710*/  ULEA UR12, UR12, UR4, 0x18 ;  /* 0x000000040c0c7291 */ /* 0x002fc8000f8ec03f */
[----:B------:R-:W-:Y:S02]  /*0720*/  UIADD3 UR4, UR12, 0x4000, URZ ;  /* 0x000040000c047890 */ /* 0x000fe4000fffe03f */
[----:B------:R-:W-:Y:S02]  /*0730*/  USHF.R.U32.HI UR6, URZ, 0x4, UR12 ;  /* 0x000000043f067899 */ /* 0x000fe4000801160c */
[----:B------:R-:W-:Y:S02]  /*0740*/  USHF.R.U32.HI UR4, URZ, 0x4, UR4 ;  /* 0x000000043f047899 */ /* 0x000fe40008011604 */
[----:B------:R-:W-:Y:S02]  /*0750*/  USGXT.U32 UR6, UR6, 0xe ;  /* 0x0000000e0606789a */ /* 0x000fe40008000000 */
[----:B------:R-:W-:Y:S02]  /*0760*/  USGXT.U32 UR4, UR4, 0xe ;  /* 0x0000000e0404789a */ /* 0x000fe40008000000 */
[----:B------:R-:W-:Y:S01]  /*0770*/  ULOP3.LUT UR8, UR6, 0x1000000, URZ, 0xfc, !UPT ;  /* 0x0100000006087892 */ /* 0x000fe2000f8efc3f */
[----:B------:R-:W-:Y:S01]  /*0780*/  UMOV UR17, 0x80000020 ;  /* 0x8000002000117882 */ /* 0x000fe20000000000 */
[----:B------:R-:W-:-:S03]  /*0790*/  UMOV UR19, 0x40000040 ;  /* 0x4000004000137882 */ /* 0x000fc60000000000 */
[----:B------:R-:W-:Y:S02]  /*07a0*/  UMOV UR16, UR4 ;  /* 0x0000000400107c82 */ /* 0x000fe40008000000 */
[----:B------:R-:W-:Y:S01]  /*07b0*/  UMOV UR18, UR8 ;  /* 0x0000000800127c82 */ /* 0x000fe20008000000 */
[----:B---3--:R-:W-:Y:S04]  /*07c0*/  STS.U16 [R11+UR12+0x4400], R31 ;  /* 0x0044001f0b007988 */ /* 0x008fe8000800040c */
[----:B--2---:R-:W-:Y:S04]  /*07d0*/  STS.U16 [R11+UR12+0x4600], R32 ;  /* 0x004600200b007988 */ /* 0x004fe8000800040c */
[----:B-----5:R0:W-:Y:S04]  /*07e0*/  STS.U16 [R11+UR12+0x4000], R5 ;  /* 0x004000050b007988 */ /* 0x0201e8000800040c */
[----:B------:R-:W-:Y:S01]  /*07f0*/  STS.U16 [R11+UR12+0x4200], R30 ;  /* 0x0042001e0b007988 */ /* 0x000fe2000800040c */
[----:B0-----:R-:W-:-:S03]  /*0800*/  LOP3.LUT R5, R10, 0x40, RZ, 0x3c, !PT ;  /* 0x000000400a057812 */ /* 0x001fc600078e3cff */
[----:B------:R-:W-:Y:S04]  /*0810*/  STS.U16 [R11+UR12+0x4800], R33 ;  /* 0x004800210b007988 */ /* 0x000fe8000800040c */
[----:B------:R-:W-:Y:S04]  /*0820*/  STS.U16 [R11+UR12+0x4a00], R16 ;  /* 0x004a00100b007988 */ /* 0x000fe8000800040c */
[----:B----4-:R-:W-:Y:S04]  /*0830*/  STS.U16 [R11+UR12+0x4c00], R18 ;  /* 0x004c00120b007988 */ /* 0x010fe8000800040c */
[----:B------:R-:W-:Y:S04]  /*0840*/  STS.U16 [R11+UR12+0x4e00], R6 ;  /* 0x004e00060b007988 */ /* 0x000fe8000800040c */
[----:B------:R-:W-:Y:S04]  /*0850*/  STS.U16 [R10+UR12], R17 ;  /* 0x000000110a007988 */ /* 0x000fe8000800040c */
[----:B------:R-:W-:Y:S04]  /*0860*/  STS.U16 [R10+UR12+0x1000], R19 ;  /* 0x001000130a007988 */ /* 0x000fe8000800040c */
        /* <DEDUP_REMOVED lines=24> */
[----:B------:R0:W-:Y:S04]  /*09f0*/  STS.U16 [R5+UR12+0x2800], R46 ;  /* 0x0028002e05007988 */ /* 0x0001e8000800040c */
[----:B------:R-:W-:Y:S04]  /*0a00*/  STS.U16 [R5+UR12+0x3800], R154 ;  /* 0x0038009a05007988 */ /* 0x000fe8000800040c */
[----:B------:R-:W-:Y:S04]  /*0a10*/  STS.U16 [R5+UR12+0xc00], R156 ;  /* 0x000c009c05007988 */ /* 0x000fe8000800040c */
[----:B------:R-:W-:Y:S04]  /*0a20*/  STS.U16 [R5+UR12+0x1c00], R158 ;  /* 0x001c009e05007988 */ /* 0x000fe8000800040c */
[----:B------:R1:W-:Y:S04]  /*0a30*/  STS.U16 [R5+UR12+0x2c00], R8 ;  /* 0x002c000805007988 */ /* 0x0003e8000800040c */
[----:B------:R2:W-:Y:S01]  /*0a40*/  STS.U16 [R5+UR12+0x3c00], R9 ;  /* 0x003c000905007988 */ /* 0x0005e2000800040c */
[----:B------:R-:W-:Y:S06]  /*0a50*/  BAR.SYNC.DEFER_BLOCKING 0x0 ;  /* 0x0000000000007b1d */ /* 0x000fec0000010000 */
[----:B0-----:R-:W-:-:S06]  /*0a60*/  WARPGROUP.ARRIVE ;  /* 0x00000000000079c5 */ /* 0x001fcc0000000000 */
[----:B------:R-:W-:Y:S01]  /*0a70*/  HGMMA.64x256x16.F32 R24, gdesc[UR16].tnspB, RZ, !UPT ;  /* 0x43e00000101879f0 */ /* 0x000fe2000c7008ff */
[----:B------:R-:W-:Y:S01]  /*0a80*/  UMOV UR8, 0xfffffffe ;  /* 0xfffffffe00087882 */ /* 0x000fe20000000000 */
[----:B------:R-:W-:Y:S01]  /*0a90*/  UMOV UR9, 0x7fffffdf ;  /* 0x7fffffdf00097882 */ /* 0x000fe20000000000 */
[----:B------:R-:W-:Y:S01]  /*0aa0*/  UMOV UR10, 0x1000080 ;  /* 0x01000080000a7882 */ /* 0x000fe20000000000 */
[----:B------:R-:W-:Y:S01]  /*0ab0*/  UMOV UR11, 0x40000040 ;  /* 0x40000040000b7882 */ /* 0x000fe20000000000 */
[----:B------:R-:W-:Y:S01]  /*0ac0*/  UMOV UR7, URZ ;  /* 0x0000003f00077c82 */ /* 0x000fe20008000000 */
[----:B------:R-:W-:Y:S01]  /*0ad0*/  UMOV UR5, URZ ;  /* 0x0000003f00057c82 */ /* 0x000fe20008000000 */
[----:B------:R-:W-:Y:S02]  /*0ae0*/  UIADD3.64 UR6, UR6, UR10, URZ ;  /* 0x0000000a06067297 */ /* 0x000fe4000fffe03f */
[----:B------:R-:W-:-:S15]  /*0af0*/  UIADD3.64 UR4, UR4, -UR8, URZ ;  /* 0x8000000804047297 */ /* 0x000fde000fffe03f */
[----:B------:R-:W-:-:S04]  /*0b00*/  NOP ;  /* 0x0000000000007918 */ /* 0x000fc80000000000 */
[----:B------:R-:W-:Y:S01]  /*0b10*/  HGMMA.64x256x16.F32 R24, gdesc[UR4].tnspB, R24, gsb0 ;  /* 0x43e00000041879f0 */ /* 0x000fe20008000818 */
[--C-:B-1----:R-:W-:Y:S02]  /*0b20*/  SHF.R.S32.HI R8, RZ, 0x5, R4.reuse ;  /* 0x00000005ff087819 */ /* 0x102fe40000011404 */
[C---:B--2---:R-:W-:Y:S01]  /*0b30*/  SHF.L.U32 R5, R4.reuse, 0x5, RZ ;  /* 0x0000000504057819 */ /* 0x044fe200000006ff */
[C---:B------:R-:W-:Y:S01]  /*0b40*/  IMAD.SHL.U32 R6, R4.reuse, 0x10, RZ ;  /* 0x0000001004067824 */ /* 0x040fe200078e00ff */
[----:B------:R-:W-:Y:S01]  /*0b50*/  SHF.R.S32.HI R154, RZ, 0x2, R4 ;  /* 0x00000002ff9a7819 */ /* 0x000fe20000011404 */
[----:B------:R-:W-:Y:S01]  /*0b60*/  IMAD.SHL.U32 R4, R4, 0x100, RZ ;  /* 0x0000010004047824 */ /* 0x000fe200078e00ff */
[----:B------:R-:W-:Y:S02]  /*0b70*/  SGXT R8, R8, 0x1 ;  /* 0x000000010808781a */ /* 0x000fe40000000200 */
[----:B------:R-:W-:Y:S02]  /*0b80*/  LOP3.LUT R5, R5, 0x60, RZ, 0xc0, !PT ;  /* 0x0000006005057812 */ /* 0x000fe400078ec0ff */
[----:B------:R-:W-:-:S02]  /*0b90*/  LOP3.LUT R9, R8, 0x2010, RZ, 0xc0, !PT ;  /* 0x0000201008097812 */ /* 0x000fc400078ec0ff */
[----:B------:R-:W-:Y:S02]  /*0ba0*/  SGXT R154, R154, 0x1 ;  /* 0x000000019a9a781a */ /* 0x000fe40000000200 */
[----:B------:R-:W-:Y:S02]  /*0bb0*/  LOP3.LUT R7, R4, 0x1800, RZ, 0xc0, !PT ;  /* 0x0000180004077812 */ /* 0x000fe400078ec0ff */
[--C-:B------:R-:W-:Y:S02]  /*0bc0*/  LOP3.LUT R5, R5, 0x780, R6.reuse, 0xf8, !PT ;  /* 0x0000078005057812 */ /* 0x100fe400078ef806 */
[----:B------:R-:W-:Y:S02]  /*0bd0*/  LEA R160, R160, R9, 0x1 ;  /* 0x00000009a0a07211 */ /* 0x000fe400078e08ff */
[----:B------:R-:W-:Y:S02]  /*0be0*/  LOP3.LUT R7, R7, 0x70, R6, 0xf8, !PT ;  /* 0x0000007007077812 */ /* 0x000fe400078ef806 */
[----:B------:R-:W-:Y:S01]  /*0bf0*/  LOP3.LUT R154, R5, 0x2010, R154, 0xf8, !PT ;  /* 0x00002010059a7812 */ /* 0x000fe200078ef89a */
[----:B------:R-:W-:-:S02]  /*0c00*/  WARPGROUP.DEPBAR.LE gsb0, 0x0 ;  /* 0x00008000000079c5 */ /* 0x000fc40000010000 */
[----:B------:R-:W-:Y:S01]  /*0c10*/  IMAD.MOV.U32 R8, RZ, RZ, R24 ;  /* 0x000000ffff087224 */ /* 0x000fe200078e0018 */
[----:B------:R-:W-:Y:S01]  /*0c20*/  MOV R10, R40 ;  /* 0x00000028000a7202 */ /* 0x000fe20000000f00 */
[----:B------:R-:W-:Y:S01]  /*0c30*/  IMAD.MOV.U32 R9, RZ, RZ, R26 ;  /* 0x000000ffff097224 */ /* 0x000fe200078e001a */
[----:B------:R-:W-:Y:S01]  /*0c40*/  MOV R13, R30 ;  /* 0x0000001e000d7202 */ /* 0x000fe20000000f00 */
[----:B------:R-:W-:Y:S01]  /*0c50*/  IMAD.MOV.U32 R11, RZ, RZ, R42 ;  /* 0x000000ffff0b7224 */ /* 0x000fe200078e002a */
[----:B------:R-:W-:Y:S01]  /*0c60*/  BAR.SYNC.DEFER_BLOCKING 0x0 ;  /* 0x0000000000007b1d */ /* 0x000fe20000010000 */
[----:B------:R-:W-:Y:S01]  /*0c70*/  IMAD.MOV.U32 R12, RZ, RZ, R28 ;  /* 0x000000ffff0c7224 */ /* 0x000fe200078e001c */
[----:B------:R-:W-:Y:S01]  /*0c80*/  MOV R16, R32 ;  /* 0x0000002000107202 */ /* 0x000fe20000000f00 */
[----:B------:R-:W-:Y:S01]  /*0c90*/  IMAD.MOV.U32 R14, RZ, RZ, R44 ;  /* 0x000000ffff0e7224 */ /* 0x000fe200078e002c */
[----:B------:R-:W-:Y:S01]  /*0ca0*/  MOV R19, R50 ;  /* 0x0000003200137202 */ /* 0x000fe20000000f00 */
[----:B------:R-:W-:-:S02]  /*0cb0*/  IMAD.MOV.U32 R15, RZ, RZ, R46 ;  /* 0x000000ffff0f7224 */ /* 0x000fc400078e002e */
[----:B------:R-:W-:Y:S02]  /*0cc0*/  IMAD.MOV.U32 R17, RZ, RZ, R34 ;  /* 0x000000ffff117224 */ /* 0x000fe400078e0022 */
[----:B------:R-:W-:Y:S01]  /*0cd0*/  IMAD.MOV.U32 R18, RZ, RZ, R48 ;  /* 0x000000ffff127224 */ /* 0x000fe200078e0030 */
[----:B------:R-:W-:Y:S01]  /*0ce0*/  LOP3.LUT R40, R160, R7, RZ, 0x3c, !PT ;  /* 0x00000007a0287212 */ /* 0x000fe200078e3cff */
[----:B------:R-:W-:Y:S01]  /*0cf0*/  IMAD.MOV.U32 R24, RZ, RZ, R25 ;  /* 0x000000ffff187224 */ /* 0x000fe200078e0019 */
[----:B------:R-:W-:Y:S01]  /*0d00*/  MOV R6, R52 ;  /* 0x0000003400067202 */ /* 0x000fe20000000f00 */
[----:B------:R-:W-:Y:S01]  /*0d10*/  IMAD.MOV.U32 R4, RZ, RZ, R36 ;  /* 0x000000ffff047224 */ /* 0x000fe200078e0024 */
[----:B------:R-:W-:Y:S01]  /*0d20*/  MOV R25, R27 ;  /* 0x0000001b00197202 */ /* 0x000fe20000000f00 */
[----:B------:R-:W-:Y:S01]  /*0d30*/  IMAD.MOV.U32 R5, RZ, RZ, R38 ;  /* 0x000000ffff057224 */ /* 0x000fe200078e0026 */
[----:B------:R-:W-:Y:S01]  /*0d40*/  LOP3.LUT R42, R154, 0x10, RZ, 0x3c, !PT ;  /* 0x000000109a2a7812 */ /* 0x000fe200078e3cff */
[----:B------:R-:W-:-:S02]  /*0d50*/  IMAD.MOV.U32 R7, RZ, RZ, R54 ;  /* 0x000000ffff077224 */ /* 0x000fc400078e0036 */
[----:B------:R-:W-:Y:S02]  /*0d60*/  IMAD.MOV.U32 R26, RZ, RZ, R41 ;  /* 0x000000ffff1a7224 */ /* 0x000fe400078e0029 */
[----:B------:R-:W-:Y:S01]  /*0d70*/  IMAD.MOV.U32 R27, RZ, RZ, R43 ;  /* 0x000000ffff1b7224 */ /* 0x000fe200078e002b */
[----:B------:R0:W-:Y:S04]  /*0d80*/  STS.128 [R154+UR12], R8 ;  /* 0x000000089a007988 */ /* 0x0001e80008000c0c */
[----:B------:R1:W-:Y:S04]  /*0d90*/  STS.128 [R154+UR12+0x800], R12 ;  /* 0x0008000c9a007988 */ /* 0x0003e80008000c0c */
[----:B------:R2:W-:Y:S04]  /*0da0*/  STS.128 [R154+UR12+0x1000], R16 ;  /* 0x001000109a007988 */ /* 0x0005e80008000c0c */
[----:B------:R-:W-:Y:S01]  /*0db0*/  STS.128 [R154+UR12+0x1800], R4 ;  /* 0x001800049a007988 */ /* 0x000fe20008000c0c */
[----:B0-----:R-:W-:Y:S01]  /*0dc0*/  MOV R8, R29 ;  /* 0x0000001d00087202 */ /* 0x001fe20000000f00 */
[----:B------:R-:W-:Y:S01]  /*0dd0*/  IMAD.MOV.U32 R9, RZ, RZ, R31 ;  /* 0x000000ffff097224 */ /* 0x000fe200078e001f */
[----:B------:R-:W-:Y:S01]  /*0de0*/  MOV R11, R47 ;  /* 0x0000002f000b7202 */ /* 0x000fe20000000f00 */
[----:B------:R-:W-:Y:S01]  /*0df0*/  IMAD.MOV.U32 R10, RZ, RZ, R45 ;  /* 0x000000ffff0a7224 */ /* 0x000fe200078e002d */
[----:B-1----:R-:W-:Y:S01]  /*0e00*/  MOV R14, R49 ;  /* 0x00000031000e7202 */ /* 0x002fe20000000f00 */
[----:B------:R-:W-:-:S02]  /*0e10*/  IMAD.MOV.U32 R12, RZ, RZ, R33 ;  /* 0x000000ffff0c7224 */ /* 0x000fc400078e0021 */
[----:B------:R-:W-:Y:S01]  /*0e20*/  IMAD.MOV.U32 R13, RZ, RZ, R35 ;  /* 0x000000ffff0d7224 */ /* 0x000fe200078e0023 */
[----:B--2---:R-:W-:Y:S01]  /*0e30*/  MOV R17, R39 ;  /* 0x0000002700117202 */ /* 0x004fe20000000f00 */
[----:B------:R-:W-:Y:S02]  /*0e40*/  IMAD.MOV.U32 R15, RZ, RZ, R51 ;  /* 0x000000ffff0f7224 */ /* 0x000fe400078e0033 */
[----:B------:R-:W-:Y:S02]  /*0e50*/  IMAD.MOV.U32 R16, RZ, RZ, R37 ;  /* 0x000000ffff107224 */ /* 0x000fe400078e0025 */
[----:B------:R-:W-:Y:S02]  /*0e60*/  IMAD.MOV.U32 R18, RZ, RZ, R53 ;  /* 0x000000ffff127224 */ /* 0x000fe400078e0035 */
[----:B------:R-:W-:Y:S01]  /*0e70*/  IMAD.MOV.U32 R19, RZ, RZ, R55 ;  /* 0x000000ffff137224 */ /* 0x000fe200078e0037 */
[----:B------:R0:W-:Y:S04]  /*0e80*/  STS.128 [R42+UR12], R24 ;  /* 0x000000182a007988 */ /* 0x0001e80008000c0c */
[----:B------:R-:W-:Y:S04]  /*0e90*/  STS.128 [R42+UR12+0x800], R8 ;  /* 0x000800082a007988 */ /* 0x000fe80008000c0c */
[----:B------:R-:W-:Y:S04]  /*0ea0*/  STS.128 [R42+UR12+0x1000], R12 ;  /* 0x0010000c2a007988 */ /* 0x000fe80008000c0c */
[----:B------:R-:W-:Y:S01]  /*0eb0*/  STS.128 [R42+UR12+0x1800], R16 ;  /* 0x001800102a007988 */ /* 0x000fe20008000c0c */
[----:B------:R-:W-:Y:S01]  /*0ec0*/  BAR.SYNC.DEFER_BLOCKING 0x0 ;  /* 0x0000000000007b1d */ /* 0x000fe20000010000 */
[----:B------:R-:W-:Y:S01]  /*0ed0*/  MOV R28, R56 ;  /* 0x00000038001c7202 */ /* 0x000fe20000000f00 */
[----:B------:R-:W-:Y:S01]  /*0ee0*/  IMAD.MOV.U32 R29, RZ, RZ, R58 ;  /* 0x000000ffff1d7224 */ /* 0x000fe200078e003a */
[----:B------:R-:W-:Y:S01]  /*0ef0*/  MOV R31, R74 ;  /* 0x0000004a001f7202 */ /* 0x000fe20000000f00 */
[----:B------:R-:W-:-:S02]  /*0f00*/  IMAD.MOV.U32 R30, RZ, RZ, R72 ;  /* 0x000000ffff1e7224 */ /* 0x000fc400078e0048 */
[----:B------:R-:W1:Y:S04]  /*0f10*/  LDS.128 R16, [R40+UR12] ;  /* 0x0000000c28107984 */ /* 0x000e680008000c00 */
[----:B------:R-:W-:Y:S04]  /*0f20*/  LDS.128 R12, [R40+UR12+0x200] ;  /* 0x0002000c280c7984 */ /* 0x000fe80008000c00 */
[----:B------:R-:W-:Y:S04]  /*0f30*/  LDS.128 R8, [R40+UR12+0x400] ;  /* 0x0004000c28087984 */ /* 0x000fe80008000c00 */
[----:B------:R-:W-:Y:S01]  /*0f40*/  LDS.128 R4, [R40+UR12+0x600] ;  /* 0x0006000c28047984 */ /* 0x000fe20008000c00 */
[----:B------:R-:W-:Y:S01]  /*0f50*/  BAR.SYNC.DEFER_BLOCKING 0x0 ;  /* 0x0000000000007b1d */ /* 0x000fe20000010000 */
[----:B------:R-:W-:Y:S01]  /*0f60*/  IMAD.MOV.U32 R32, RZ, RZ, R60 ;  /* 0x000000ffff207224 */ /* 0x000fe200078e003c */
[----:B------:R-:W-:Y:S01]  /*0f70*/  MOV R34, R76 ;  /* 0x0000004c00227202 */ /* 0x000fe20000000f00 */
[----:B------:R-:W-:Y:S01]  /*0f80*/  IMAD.MOV.U32 R33, RZ, RZ, R62 ;  /* 0x000000ffff217224 */ /* 0x000fe200078e003e */
[----:B0-----:R-:W-:Y:S01]  /*0f90*/  MOV R25, R66 ;  /* 0x0000004200197202 */ /* 0x001fe20000000f00 */
[----:B------:R-:W-:-:S02]  /*0fa0*/  IMAD.MOV.U32 R35, RZ, RZ, R78 ;  /* 0x000000ffff237224 */ /* 0x000fc400078e004e */
[----:B------:R-:W-:Y:S02]  /*0fb0*/  IMAD.MOV.U32 R24, RZ, RZ, R64 ;  /* 0x000000ffff187224 */ /* 0x000fe400078e0040 */
[----:B------:R-:W-:Y:S02]  /*0fc0*/  IMAD.MOV.U32 R26, RZ, RZ, R80 ;  /* 0x000000ffff1a7224 */ /* 0x000fe400078e0050 */
[----:B------:R-:W-:Y:S01]  /*0fd0*/  IMAD.MOV.U32 R27, RZ, RZ, R82 ;  /* 0x000000ffff1b7224 */ /* 0x000fe200078e0052 */
[----:B------:R-:W-:Y:S01]  /*0fe0*/  MOV R36, R68 ;  /* 0x0000004400247202 */ /* 0x000fe20000000f00 */
[----:B------:R-:W-:Y:S01]  /*0ff0*/  IMAD.MOV.U32 R37, RZ, RZ, R70 ;  /* 0x000000ffff257224 */ /* 0x000fe200078e0046 */
[----:B------:R-:W-:Y:S01]  /*1000*/  MOV R39, R86 ;  /* 0x0000005600277202 */ /* 0x000fe20000000f00 */
[----:B------:R-:W-:Y:S01]  /*1010*/  IMAD.MOV.U32 R38, RZ, RZ, R84 ;  /* 0x000000ffff267224 */ /* 0x000fe200078e0054 */
[----:B------:R-:W-:Y:S01]  /*1020*/  MOV R46, R73 ;  /* 0x00000049002e7202 */ /* 0x000fe20000000f00 */
[----:B------:R-:W-:-:S02]  /*1030*/  IMAD.MOV.U32 R44, RZ, RZ, R57 ;  /* 0x000000ffff2c7224 */ /* 0x000fc400078e0039 */
[----:B------:R-:W-:Y:S02]  /*1040*/  IMAD.MOV.U32 R45, RZ, RZ, R59 ;  /* 0x000000ffff2d7224 */ /* 0x000fe400078e003b */
[----:B------:R-:W-:Y:S01]  /*1050*/  IMAD.MOV.U32 R47, RZ, RZ, R75 ;  /* 0x000000ffff2f7224 */ /* 0x000fe200078e004b */
[----:B------:R0:W-:Y:S04]  /*1060*/  STS.128 [R154+UR12], R28 ;  /* 0x0000001c9a007988 */ /* 0x0001e80008000c0c */
[----:B------:R2:W-:Y:S04]  /*1070*/  STS.128 [R154+UR12+0x800], R32 ;  /* 0x000800209a007988 */ /* 0x0005e80008000c0c */
[----:B------:R3:W-:Y:S04]  /*1080*/  STS.128 [R154+UR12+0x1000], R24 ;  /* 0x001000189a007988 */ /* 0x0007e80008000c0c */
[----:B------:R-:W-:Y:S01]  /*1090*/  STS.128 [R154+UR12+0x1800], R36 ;  /* 0x001800249a007988 */ /* 0x000fe20008000c0c */
[----:B------:R-:W-:Y:S01]  /*10a0*/  IMAD.MOV.U32 R48, RZ, RZ, R88 ;  /* 0x000000ffff307224 */ /* 0x000fe200078e0058 */
[----:B------:R-:W-:Y:S01]  /*10b0*/  MOV R49, R90 ;  /* 0x0000005a00317202 */ /* 0x000fe20000000f00 */
[----:B------:R-:W-:Y:S01]  /*10c0*/  IMAD.MOV.U32 R50, RZ, RZ, R104 ;  /* 0x000000ffff327224 */ /* 0x000fe200078e0068 */
[----:B0-----:R-:W-:Y:S01]  /*10d0*/  MOV R29, R63 ;  /* 0x0000003f001d7202 */ /* 0x001fe20000000f00 */
[----:B------:R-:W-:Y:S01]  /*10e0*/  IMAD.MOV.U32 R28, RZ, RZ, R61 ;  /* 0x000000ffff1c7224 */ /* 0x000fe200078e003d */
[----:B------:R-:W-:Y:S01]  /*10f0*/  MOV R52, R92 ;  /* 0x0000005c00347202 */ /* 0x000fe20000000f00 */
[----:B------:R-:W-:Y:S01]  /*1100*/  IMAD.MOV.U32 R30, RZ, RZ, R77 ;  /* 0x000000ffff1e7224 */ /* 0x000fe200078e004d */
[----:B--2---:R-:W-:Y:S01]  /*1110*/  MOV R34, R85 ;  /* 0x0000005500227202 */ /* 0x004fe20000000f00 */
[----:B------:R-:W-:Y:S01]  /*1120*/  IMAD.MOV.U32 R31, RZ, RZ, R79 ;  /* 0x000000ffff1f7224 */ /* 0x000fe200078e004f */
[----:B------:R-:W-:Y:S01]  /*1130*/  MOV R55, R110 ;  /* 0x0000006e00377202 */ /* 0x000fe20000000f00 */
[----:B------:R-:W-:Y:S01]  /*1140*/  IMAD.MOV.U32 R32, RZ, RZ, R69 ;  /* 0x000000ffff207224 */ /* 0x000fe200078e0045 */
[----:B---3--:R-:W-:Y:S01]  /*1150*/  MOV R24, R65 ;  /* 0x0000004100187202 */ /* 0x008fe20000000f00 */
[----:B------:R-:W-:Y:S01]  /*1160*/  IMAD.MOV.U32 R25, RZ, RZ, R67 ;  /* 0x000000ffff197224 */ /* 0x000fe200078e0043 */
[----:B------:R-:W-:Y:S01]  /*1170*/  MOV R27, R83 ;  /* 0x00000053001b7202 */ /* 0x000fe20000000f00 */
        /* <DEDUP_REMOVED lines=8> */
[----:B------:R0:W-:Y:S01]  /*1200*/  STS.128 [R42+UR12], R44 ;  /* 0x0000002c2a007988 */ /* 0x0001e20008000c0c */
[----:B------:R-:W-:Y:S01]  /*1210*/  IMAD.MOV.U32 R56, RZ, RZ, R100 ;  /* 0x000000ffff387224 */ /* 0x000fe200078e0064 */
[----:B------:R-:W2:Y:S02]  /*1220*/  LDC.64 R74, c[0x0][0x220] ;  /* 0x00008800ff4a7b82 */ /* 0x000ea40000000a00 */
[----:B------:R-:W-:Y:S04]  /*1230*/  STS.128 [R42+UR12+0x800], R28 ;  /* 0x0008001c2a007988 */ /* 0x000fe80008000c0c */
[----:B------:R-:W-:Y:S04]  /*1240*/  STS.128 [R42+UR12+0x1000], R24 ;  /* 0x001000182a007988 */ /* 0x000fe80008000c0c */
[----:B------:R-:W-:Y:S01]  /*1250*/  STS.128 [R42+UR12+0x1800], R32 ;  /* 0x001800202a007988 */ /* 0x000fe20008000c0c */
[----:B------:R-:W-:Y:S01]  /*1260*/  BAR.SYNC.DEFER_BLOCKING 0x0 ;  /* 0x0000000000007b1d */ /* 0x000fe20000010000 */
[----:B0-----:R-:W-:Y:S01]  /*1270*/  IMAD.MOV.U32 R44, RZ, RZ, R96 ;  /* 0x000000ffff2c7224 */ /* 0x001fe200078e0060 */
[----:B------:R-:W-:Y:S01]  /*1280*/  MOV R46, R112 ;  /* 0x00000070002e7202 */ /* 0x000fe20000000f00 */
[----:B------:R-:W-:-:S03]  /*1290*/  IMAD.MOV.U32 R45, RZ, RZ, R98 ;  /* 0x000000ffff2d7224 */ /* 0x000fc600078e0062 */
[----:B------:R-:W0:Y:S04]  /*12a0*/  LDS.128 R36, [R40+UR12] ;  /* 0x0000000c28247984 */ /* 0x000e280008000c00 */
[----:B------:R-:W-:Y:S04]  /*12b0*/  LDS.128 R32, [R40+UR12+0x200] ;  /* 0x0002000c28207984 */ /* 0x000fe80008000c00 */
[----:B------:R-:W-:Y:S04]  /*12c0*/  LDS.128 R28, [R40+UR12+0x400] ;  /* 0x0004000c281c7984 */ /* 0x000fe80008000c00 */
[----:B------:R-:W-:Y:S01]  /*12d0*/  LDS.128 R24, [R40+UR12+0x600] ;  /* 0x0006000c28187984 */ /* 0x000fe20008000c00 */
[----:B------:R-:W-:Y:S01]  /*12e0*/  BAR.SYNC.DEFER_BLOCKING 0x0 ;  /* 0x0000000000007b1d */ /* 0x000fe20000010000 */
[----:B------:R-:W-:Y:S01]  /*12f0*/  IMAD.MOV.U32 R47, RZ, RZ, R114 ;  /* 0x000000ffff2f7224 */ /* 0x000fe200078e0072 */
[----:B------:R-:W-:Y:S01]  /*1300*/  MOV R63, R107 ;  /* 0x0000006b003f7202 */ /* 0x000fe20000000f00 */
[----:B------:R-:W-:-:S02]  /*1310*/  IMAD.MOV.U32 R58, RZ, RZ, R116 ;  /* 0x000000ffff3a7224 */ /* 0x000fc400078e0074 */
[----:B------:R-:W-:Y:S02]  /*1320*/  IMAD.MOV.U32 R59, RZ, RZ, R118 ;  /* 0x000000ffff3b7224 */ /* 0x000fe400078e0076 */
[----:B------:R-:W-:Y:S02]  /*1330*/  IMAD.MOV.U32 R61, RZ, RZ, R91 ;  /* 0x000000ffff3d7224 */ /* 0x000fe400078e005b */
[----:B------:R-:W-:Y:S01]  /*1340*/  IMAD.MOV.U32 R62, RZ, RZ, R105 ;  /* 0x000000ffff3e7224 */ /* 0x000fe200078e0069 */
[----:B------:R3:W-:Y:S04]  /*1350*/  STS.128 [R154+UR12], R48 ;  /* 0x000000309a007988 */ /* 0x0007e80008000c0c */
[----:B------:R4:W-:Y:S04]  /*1360*/  STS.128 [R154+UR12+0x800], R52 ;  /* 0x000800349a007988 */ /* 0x0009e80008000c0c */
[----:B------:R5:W-:Y:S04]  /*1370*/  STS.128 [R154+UR12+0x1000], R44 ;  /* 0x0010002c9a007988 */ /* 0x000be80008000c0c */
[----:B------:R-:W-:Y:S01]  /*1380*/  STS.128 [R154+UR12+0x1800], R56 ;  /* 0x001800389a007988 */ /* 0x000fe20008000c0c */
[----:B---3--:R-:W-:Y:S01]  /*1390*/  IMAD.MOV.U32 R48, RZ, RZ, R93 ;  /* 0x000000ffff307224 */ /* 0x008fe200078e005d */
[----:B------:R-:W-:Y:S01]  /*13a0*/  MOV R50, R109 ;  /* 0x0000006d00327202 */ /* 0x000fe20000000f00 */
[----:B------:R-:W-:-:S02]  /*13b0*/  IMAD.MOV.U32 R49, RZ, RZ, R95 ;  /* 0x000000ffff317224 */ /* 0x000fc400078e005f */
[----:B------:R-:W-:Y:S01]  /*13c0*/  IMAD.MOV.U32 R51, RZ, RZ, R111 ;  /* 0x000000ffff337224 */ /* 0x000fe200078e006f */
[----:B----4-:R-:W-:Y:S01]  /*13d0*/  MOV R52, R101 ;  /* 0x0000006500347202 */ /* 0x010fe20000000f00 */
[----:B------:R-:W-:Y:S01]  /*13e0*/  IMAD.MOV.U32 R53, RZ, RZ, R103 ;  /* 0x000000ffff357224 */ /* 0x000fe200078e0067 */
[----:B------:R-:W-:Y:S01]  /*13f0*/  MOV R55, R119 ;  /* 0x0000007700377202 */ /* 0x000fe20000000f00 */
[----:B-----5:R-:W-:Y:S01]  /*1400*/  IMAD.MOV.U32 R44, RZ, RZ, R97 ;  /* 0x000000ffff2c7224 */ /* 0x020fe200078e0061 */
[----:B------:R-:W-:Y:S01]  /*1410*/  MOV R45, R99 ;  /* 0x00000063002d7202 */ /* 0x000fe20000000f00 */
        /* <DEDUP_REMOVED lines=8> */
[----:B------:R-:W-:Y:S01]  /*14a0*/  IMAD.MOV.U32 R68, RZ, RZ, R124 ;  /* 0x000000ffff447224 */ /* 0x000fe200078e007c */
[----:B------:R-:W-:Y:S01]  /*14b0*/  MOV R69, R126 ;  /* 0x0000007e00457202 */ /* 0x000fe20000000f00 */
[----:B------:R-:W-:-:S03]  /*14c0*/  IMAD.MOV.U32 R70, RZ, RZ, R140 ;  /* 0x000000ffff467224 */ /* 0x000fc600078e008c */
[----:B------:R-:W4:Y:S04]  /*14d0*/  LDS.128 R56, [R40+UR12] ;  /* 0x0000000c28387984 */ /* 0x000f280008000c00 */
[----:B------:R-:W-:Y:S04]  /*14e0*/  LDS.128 R44, [R40+UR12+0x200] ;  /* 0x0002000c282c7984 */ /* 0x000fe80008000c00 */
[----:B------:R-:W-:Y:S04]  /*14f0*/  LDS.128 R48, [R40+UR12+0x400] ;  /* 0x0004000c28307984 */ /* 0x000fe80008000c00 */
[----:B------:R-:W-:Y:S01]  /*1500*/  LDS.128 R52, [R40+UR12+0x600] ;  /* 0x0006000c28347984 */ /* 0x000fe20008000c00 */
[----:B------:R-:W-:Y:S01]  /*1510*/  IMAD.MOV.U32 R71, RZ, RZ, R142 ;  /* 0x000000ffff477224 */ /* 0x000fe200078e008e */
[----:B------:R-:W-:Y:S01]  /*1520*/  BAR.SYNC.DEFER_BLOCKING 0x0 ;  /* 0x0000000000007b1d */ /* 0x000fe20000010000 */
[----:B------:R-:W-:Y:S01]  /*1530*/  IMAD.MOV.U32 R64, RZ, RZ, R120 ;  /* 0x000000ffff407224 */ /* 0x000fe200078e0078 */
[----:B------:R-:W-:Y:S01]  /*1540*/  MOV R66, R136 ;  /* 0x0000008800427202 */ /* 0x000fe20000000f00 */
[----:B------:R-:W-:Y:S01]  /*1550*/  IMAD.MOV.U32 R65, RZ, RZ, R122 ;  /* 0x000000ffff417224 */ /* 0x000fe200078e007a */
[----:B---3--:R-:W-:Y:S01]  /*1560*/  MOV R60, R128 ;  /* 0x00000080003c7202 */ /* 0x008fe20000000f00 */
[----:B------:R-:W-:Y:S01]  /*1570*/  IMAD.MOV.U32 R67, RZ, RZ, R138 ;  /* 0x000000ffff437224 */ /* 0x000fe200078e008a */
[----:B------:R-:W-:Y:S01]  /*1580*/  MOV R63, R146 ;  /* 0x00000092003f7202 */ /* 0x000fe20000000f00 */
        /* <DEDUP_REMOVED lines=15> */
[----:B------:R3:W-:Y:S01]  /*1680*/  STS.128 [R154+UR12+0x800], R68 ;  /* 0x000800449a007988 */ /* 0x0007e20008000c0c */
[----:B------:R-:W-:Y:S02]  /*1690*/  IMAD.MOV.U32 R94, RZ, RZ, R141 ;  /* 0x000000ffff5e7224 */ /* 0x000fe400078e008d */
[----:B------:R-:W-:Y:S02]  /*16a0*/  IMAD.MOV.U32 R96, RZ, RZ, R133 ;  /* 0x000000ffff607224 */ /* 0x000fe400078e0085 */
[----:B------:R-:W-:Y:S01]  /*16b0*/  IMAD.MOV.U32 R98, RZ, RZ, R149 ;  /* 0x000000ffff627224 */ /* 0x000fe200078e0095 */
[----:B------:R-:W-:Y:S04]  /*16c0*/  STS.128 [R154+UR12], R64 ;  /* 0x000000409a007988 */ /* 0x000fe80008000c0c */
[----:B------:R2:W-:Y:S01]  /*16d0*/  STS.128 [R154+UR12+0x1000], R60 ;  /* 0x0010003c9a007988 */ /* 0x0005e20008000c0c */
[----:B---3--:R-:W-:Y:S01]  /*16e0*/  IMAD.MOV.U32 R68, RZ, RZ, R129 ;  /* 0x000000ffff447224 */ /* 0x008fe200078e0081 */
[----:B------:R-:W-:Y:S01]  /*16f0*/  MOV R69, R131 ;  /* 0x0000008300457202 */ /* 0x000fe20000000f00 */
[----:B------:R-:W-:Y:S01]  /*1700*/  IMAD.MOV.U32 R70, RZ, RZ, R145 ;  /* 0x000000ffff467224 */ /* 0x000fe200078e0091 */
[----:B------:R-:W-:Y:S01]  /*1710*/  MOV R71, R147 ;  /* 0x0000009300477202 */ /* 0x000fe20000000f00 */
[----:B------:R-:W-:Y:S04]  /*1720*/  STS.128 [R154+UR12+0x1800], R76 ;  /* 0x0018004c9a007988 */ /* 0x000fe80008000c0c */
[----:B------:R-:W-:Y:S04]  /*1730*/  STS.128 [R42+UR12], R88 ;  /* 0x000000582a007988 */ /* 0x000fe80008000c0c */
[----:B------:R-:W-:Y:S04]  /*1740*/  STS.128 [R42+UR12+0x800], R92 ;  /* 0x0008005c2a007988 */ /* 0x000fe80008000c0c */
[----:B------:R3:W-:Y:S04]  /*1750*/  STS.128 [R42+UR12+0x1000], R68 ;  /* 0x001000442a007988 */ /* 0x0007e80008000c0c */
[----:B------:R5:W-:Y:S01]  /*1760*/  STS.128 [R42+UR12+0x1800], R96 ;  /* 0x001800602a007988 */ /* 0x000be20008000c0c */
[----:B------:R-:W-:Y:S01]  /*1770*/  BAR.SYNC.DEFER_BLOCKING 0x0 ;  /* 0x0000000000007b1d */ /* 0x000fe20000010000 */
[----:B--2---:R-:W-:Y:S01]  /*1780*/  LEA R60, P0, R161, R74, 0x5 ;  /* 0x0000004aa13c7211 */ /* 0x004fe200078028ff */
[----:B------:R-:W-:Y:S01]  /*1790*/  IMAD.SHL.U32 R80, R153, 0x100, RZ ;  /* 0x0000010099507824 */ /* 0x000fe200078e00ff */
[----:B------:R-:W-:-:S02]  /*17a0*/  SHF.L.U32 R82, R23, 0x8, RZ ;  /* 0x0000000817527819 */ /* 0x000fc400000006ff */
[----:B------:R-:W-:Y:S01]  /*17b0*/  LEA.HI.X R61, R152, R75, RZ, 0x2, P0 ;  /* 0x0000004b983d7211 */ /* 0x000fe200000f14ff */
[----:B------:R-:W-:Y:S01]  /*17c0*/  IMAD.SHL.U32 R84, R21, 0x100, RZ ;  /* 0x0000010015547824 */ /* 0x000fe200078e00ff */
[-C--:B------:R-:W-:Y:S02]  /*17d0*/  LEA R62, P0, R159, R74.reuse, 0xa ;  /* 0x0000004a9f3e7211 */ /* 0x080fe400078050ff */
[-C--:B---3--:R-:W-:Y:S02]  /*17e0*/  LEA R68, P3, R153, R74.reuse, 0xa ;  /* 0x0000004a99447211 */ /* 0x088fe400078650ff */
[-C--:B------:R-:W-:Y:S02]  /*17f0*/  LEA R70, P4, R23, R74.reuse, 0xa ;  /* 0x0000004a17467211 */ /* 0x080fe400078850ff */
[-C--:B------:R-:W-:Y:S02]  /*1800*/  LEA R64, P1, R157, R74.reuse, 0xa ;  /* 0x0000004a9d407211 */ /* 0x080fe400078250ff */
[----:B------:R-:W-:-:S02]  /*1810*/  LEA R66, P2, R155, R74, 0xa ;  /* 0x0000004a9b427211 */ /* 0x000fc400078450ff */
[-C--:B------:R-:W-:Y:S02]  /*1820*/  LEA R72, P5, R21, R74.reuse, 0xa ;  /* 0x0000004a15487211 */ /* 0x080fe400078a50ff */
[C---:B------:R-:W-:Y:S02]  /*1830*/  LEA R74, P6, R3.reuse, R74, 0xa ;  /* 0x0000004a034a7211 */ /* 0x040fe400078c50ff */
[----:B-----5:R-:W-:Y:S02]  /*1840*/  SHF.L.U32 R42, R3, 0x8, RZ ;  /* 0x00000008032a7819 */ /* 0x020fe400000006ff */
[-C--:B------:R-:W-:Y:S01]  /*1850*/  LEA.HI.X R63, R22, R75.reuse, RZ, 0x2, P0 ;  /* 0x0000004b163f7211 */ /* 0x080fe200000f14ff */
[----:B------:R-:W2:Y:S01]  /*1860*/  LDS.128 R76, [R40+UR12] ;  /* 0x0000000c284c7984 */ /* 0x000ea20008000c00 */
[-C--:B------:R-:W-:Y:S02]  /*1870*/  LEA.HI.X R69, R80, R75.reuse, RZ, 0x2, P3 ;  /* 0x0000004b50457211 */ /* 0x080fe400018f14ff */
[----:B------:R-:W-:-:S02]  /*1880*/  LEA.HI.X R71, R82, R75, RZ, 0x2, P4 ;  /* 0x0000004b52477211 */ /* 0x000fc400020f14ff */
[-C--:B------:R-:W-:Y:S01]  /*1890*/  LEA.HI.X R65, R2, R75.reuse, RZ, 0x2, P1 ;  /* 0x0000004b02417211 */ /* 0x080fe200008f14ff */
[----:B------:R-:W3:Y:S01]  /*18a0*/  LDS.128 R80, [R40+UR12+0x200] ;  /* 0x0002000c28507984 */ /* 0x000ee20008000c00 */
[-C--:B------:R-:W-:Y:S02]  /*18b0*/  LEA.HI.X R67, R20, R75.reuse, RZ, 0x2, P2 ;  /* 0x0000004b14437211 */ /* 0x080fe400010f14ff */
[-C--:B------:R-:W-:Y:S02]  /*18c0*/  LEA.HI.X R73, R84, R75.reuse, RZ, 0x2, P5 ;  /* 0x0000004b54497211 */ /* 0x080fe400028f14ff */
[----:B------:R-:W-:Y:S01]  /*18d0*/  LEA.HI.X R75, R42, R75, RZ, 0x2, P6 ;  /* 0x0000004b2a4b7211 */ /* 0x000fe200030f14ff */
[----:B------:R-:W-:-:S04]  /*18e0*/  IMAD.WIDE.U32 R2, R0, 0x4, R60 ;  /* 0x0000000400027825 */ /* 0x000fc800078e003c */
[----:B------:R-:W-:-:S04]  /*18f0*/  IMAD.WIDE.U32 R20, R0, 0x4, R62 ;  /* 0x0000000400147825 */ /* 0x000fc800078e003e */
[----:B------:R-:W-:-:S04]  /*1900*/  IMAD.WIDE.U32 R60, R0, 0x4, R68 ;  /* 0x00000004003c7825 */ /* 0x000fc800078e0044 */
[C---:B------:R-:W-:Y:S02]  /*1910*/  IMAD.WIDE.U32 R62, R0.reuse, 0x4, R70 ;  /* 0x00000004003e7825 */ /* 0x040fe400078e0046 */
[----:B------:R-:W5:Y:S02]  /*1920*/  LDS.128 R68, [R40+UR12+0x400] ;  /* 0x0004000c28447984 */ /* 0x000f640008000c00 */
[----:B------:R-:W-:-:S04]  /*1930*/  IMAD.WIDE.U32 R22, R0, 0x4, R64 ;  /* 0x0000000400167825 */ /* 0x000fc800078e0040 */
[----:B------:R-:W-:-:S04]  /*1940*/  IMAD.WIDE.U32 R42, R0, 0x4, R66 ;  /* 0x00000004002a7825 */ /* 0x000fc800078e0042 */
[----:B------:R-:W-:-:S04]  /*1950*/  IMAD.WIDE.U32 R64, R0, 0x4, R72 ;  /* 0x0000000400407825 */ /* 0x000fc800078e0048 */
[----:B------:R-:W-:Y:S02]  /*1960*/  IMAD.WIDE.U32 R66, R0, 0x4, R74 ;  /* 0x0000000400427825 */ /* 0x000fe400078e004a */
[----:B------:R-:W5:Y:S04]  /*1970*/  LDS.128 R72, [R40+UR12+0x600] ;  /* 0x0006000c28487984 */ /* 0x000f680008000c00 */
[----:B-1----:R-:W-:Y:S04]  /*1980*/  STG.E desc[UR14][R2.64], R16 ;  /* 0x0000001002007986 */ /* 0x002fe8000c10190e */
[----:B------:R-:W-:Y:S04]  /*1990*/  STG.E desc[UR14][R2.64+0x80], R18 ;  /* 0x0000801202007986 */ /* 0x000fe8000c10190e */
[----:B0-----:R-:W-:Y:S04]  /*19a0*/  STG.E desc[UR14][R2.64+0x100], R36 ;  /* 0x0001002402007986 */ /* 0x001fe8000c10190e */
[----:B------:R-:W-:Y:S04]  /*19b0*/  STG.E desc[UR14][R2.64+0x180], R38 ;  /* 0x0001802602007986 */ /* 0x000fe8000c10190e */
[----:B----4-:R-:W-:Y:S04]  /*19c0*/  STG.E desc[UR14][R2.64+0x200], R56 ;  /* 0x0002003802007986 */ /* 0x010fe8000c10190e */
[----:B------:R-:W-:Y:S04]  /*19d0*/  STG.E desc[UR14][R2.64+0x280], R58 ;  /* 0x0002803a02007986 */ /* 0x000fe8000c10190e */
[----:B--2---:R-:W-:Y:S04]  /*19e0*/  STG.E desc[UR14][R2.64+0x300], R76 ;  /* 0x0003004c02007986 */ /* 0x004fe8000c10190e */
[----:B------:R-:W-:Y:S04]  /*19f0*/  STG.E desc[UR14][R2.64+0x380], R78 ;  /* 0x0003804e02007986 */ /* 0x000fe8000c10190e */
        /* <DEDUP_REMOVED lines=14> */
[----:B---3--:R-:W-:Y:S04]  /*1ae0*/  STG.E desc[UR14][R22.64+0x300], R80 ;  /* 0x0003005016007986 */ /* 0x008fe8000c10190e */
        /* <DEDUP_REMOVED lines=15> */
[----:B-----5:R-:W-:Y:S04]  /*1be0*/  STG.E desc[UR14][R60.64+0x300], R68 ;  /* 0x000300443c007986 */ /* 0x020fe8000c10190e */
        /* <DEDUP_REMOVED lines=24> */
[----:B------:R-:W-:Y:S01]  /*1d70*/  STG.E desc[UR14][R66.64+0x380], R75 ;  /* 0x0003804b42007986 */ /* 0x000fe2000c10190e */
[----:B------:R-:W-:Y:S05]  /*1d80*/  EXIT ;  /* 0x000000000000794d */ /* 0x000fea0003800000 */
.L_x_0:
[----:B------:R-:W-:-:S00]  /*1d90*/  BRA `(.L_x_0) ;  /* 0xfffffffc00fc7947 */ /* 0x000fc0000383ffff */
[----:B------:R-:W-:-:S00]  /*1da0*/  NOP ;  /* 0x0000000000007918 */ /* 0x000fc00000000000 */
        /* <DEDUP_REMOVED lines=13> */
.L_x_1:


//--------------------- .nv.shared.gluon_mma      --------------------------
	.section	.nv.shared.gluon_mma,"aw",@nobits
	.sectionflags	@""
	.align	16
	.zero		1024


//--------------------- .nv.shared.reserved.0     --------------------------
	.section	.nv.shared.reserved.0,"aw",@nobits
	.weak		__nv_reservedSMEM_offset_0_alias
	.size		__nv_reservedSMEM_offset_0_alias, 0, 0
	.other		__nv_reservedSMEM_offset_0_alias,@"STO_CUDA_RESERVED_SHARED STV_DEFAULT"
__nv_reservedSMEM_offset_0_alias:
	.zero		0


//--------------------- .nv.constant0.gluon_mma   --------------------------
	.section	.nv.constant0.gluon_mma,"a",@progbits
	.sectionflags	@""
	.align	4
.nv.constant0.gluon_mma:
	.zero		568


//--------------------- SYMBOLS --------------------------

	.type		.nv.reservedSmem.offset0,@object
	.size		.nv.reservedSmem.offset0,0x4
